//
// Generated by NVIDIA NVVM Compiler
//
// Compiler Build ID: CL-36424714
// Cuda compilation tools, release 13.0, V13.0.88
// Based on NVVM 20.0.0
//

.version 9.0
.target sm_100
.address_size 64

	// .globl	_Z30watershed_inner_product_kernelPKfS0_S0_Pfii

.visible .entry _Z30watershed_inner_product_kernelPKfS0_S0_Pfii(
	.param .u64 .ptr .align 1 _Z30watershed_inner_product_kernelPKfS0_S0_Pfii_param_0,
	.param .u64 .ptr .align 1 _Z30watershed_inner_product_kernelPKfS0_S0_Pfii_param_1,
	.param .u64 .ptr .align 1 _Z30watershed_inner_product_kernelPKfS0_S0_Pfii_param_2,
	.param .u64 .ptr .align 1 _Z30watershed_inner_product_kernelPKfS0_S0_Pfii_param_3,
	.param .u32 _Z30watershed_inner_product_kernelPKfS0_S0_Pfii_param_4,
	.param .u32 _Z30watershed_inner_product_kernelPKfS0_S0_Pfii_param_5
)
{
	.reg .pred 	%p<28>;
	.reg .b32 	%r<33>;
	.reg .b32 	%f<113>;
	.reg .b64 	%rd<38>;

	ld.param.u64 	%rd20, [_Z30watershed_inner_product_kernelPKfS0_S0_Pfii_param_0];
	ld.param.u64 	%rd21, [_Z30watershed_inner_product_kernelPKfS0_S0_Pfii_param_1];
	ld.param.u64 	%rd22, [_Z30watershed_inner_product_kernelPKfS0_S0_Pfii_param_2];
	ld.param.u64 	%rd19, [_Z30watershed_inner_product_kernelPKfS0_S0_Pfii_param_3];
	ld.param.u32 	%r18, [_Z30watershed_inner_product_kernelPKfS0_S0_Pfii_param_4];
	ld.param.u32 	%r17, [_Z30watershed_inner_product_kernelPKfS0_S0_Pfii_param_5];
	cvta.to.global.u64 	%rd1, %rd20;
	cvta.to.global.u64 	%rd2, %rd22;
	cvta.to.global.u64 	%rd3, %rd21;
	mov.u32 	%r19, %ctaid.x;
	mov.u32 	%r20, %ntid.x;
	mov.u32 	%r21, %tid.x;
	mad.lo.s32 	%r1, %r19, %r20, %r21;
	mov.u32 	%r22, %ctaid.y;
	mov.u32 	%r23, %ntid.y;
	mov.u32 	%r24, %tid.y;
	mad.lo.s32 	%r25, %r22, %r23, %r24;
	setp.ge.s32 	%p1, %r1, %r17;
	setp.ge.s32 	%p2, %r25, %r18;
	or.pred  	%p3, %p1, %p2;
	@%p3 bra 	$L__BB0_43;
	mad.lo.s32 	%r3, %r17, %r25, %r1;
	mul.lo.s32 	%r4, %r17, %r18;
	setp.lt.s32 	%p4, %r4, 1;
	mov.f32 	%f92, 0f00000000;
	@%p4 bra 	$L__BB0_42;
	mul.wide.s32 	%rd23, %r3, 4;
	add.s64 	%rd24, %rd3, %rd23;
	ld.global.f32 	%f42, [%rd24];
	cvt.rzi.s32.f32 	%r27, %f42;
	cvt.rn.f32.s32 	%f1, %r27;
	and.b32  	%r5, %r4, 7;
	setp.lt.u32 	%p5, %r4, 8;
	mov.f32 	%f92, 0f00000000;
	mov.b32 	%r31, 0;
	@%p5 bra 	$L__BB0_21;
	and.b32  	%r31, %r4, 2147483640;
	neg.s32 	%r29, %r31;
	add.s64 	%rd37, %rd3, 16;
	add.s64 	%rd36, %rd2, 16;
	add.s64 	%rd35, %rd1, 16;
	mov.f32 	%f92, 0f00000000;
$L__BB0_4:
	.pragma "nounroll";
	ld.global.f32 	%f44, [%rd37+-16];
	setp.neu.f32 	%p6, %f44, %f1;
	@%p6 bra 	$L__BB0_6;
	ld.global.f32 	%f45, [%rd36+-16];
	ld.global.f32 	%f46, [%rd35+-16];
	fma.rn.f32 	%f92, %f45, %f46, %f92;
$L__BB0_6:
	ld.global.f32 	%f47, [%rd37+-12];
	setp.neu.f32 	%p7, %f47, %f1;
	@%p7 bra 	$L__BB0_8;
	ld.global.f32 	%f48, [%rd36+-12];
	ld.global.f32 	%f49, [%rd35+-12];
	fma.rn.f32 	%f92, %f48, %f49, %f92;
$L__BB0_8:
	ld.global.f32 	%f50, [%rd37+-8];
	setp.neu.f32 	%p8, %f50, %f1;
	@%p8 bra 	$L__BB0_10;
	ld.global.f32 	%f51, [%rd36+-8];
	ld.global.f32 	%f52, [%rd35+-8];
	fma.rn.f32 	%f92, %f51, %f52, %f92;
$L__BB0_10:
	ld.global.f32 	%f53, [%rd37+-4];
	setp.neu.f32 	%p9, %f53, %f1;
	@%p9 bra 	$L__BB0_12;
	ld.global.f32 	%f54, [%rd36+-4];
	ld.global.f32 	%f55, [%rd35+-4];
	fma.rn.f32 	%f92, %f54, %f55, %f92;
$L__BB0_12:
	ld.global.f32 	%f56, [%rd37];
	setp.neu.f32 	%p10, %f56, %f1;
	@%p10 bra 	$L__BB0_14;
	ld.global.f32 	%f57, [%rd36];
	ld.global.f32 	%f58, [%rd35];
	fma.rn.f32 	%f92, %f57, %f58, %f92;
$L__BB0_14:
	ld.global.f32 	%f59, [%rd37+4];
	setp.neu.f32 	%p11, %f59, %f1;
	@%p11 bra 	$L__BB0_16;
	ld.global.f32 	%f60, [%rd36+4];
	ld.global.f32 	%f61, [%rd35+4];
	fma.rn.f32 	%f92, %f60, %f61, %f92;
$L__BB0_16:
	ld.global.f32 	%f62, [%rd37+8];
	setp.neu.f32 	%p12, %f62, %f1;
	@%p12 bra 	$L__BB0_18;
	ld.global.f32 	%f63, [%rd36+8];
	ld.global.f32 	%f64, [%rd35+8];
	fma.rn.f32 	%f92, %f63, %f64, %f92;
$L__BB0_18:
	ld.global.f32 	%f65, [%rd37+12];
	setp.neu.f32 	%p13, %f65, %f1;
	@%p13 bra 	$L__BB0_20;
	ld.global.f32 	%f66, [%rd36+12];
	ld.global.f32 	%f67, [%rd35+12];
	fma.rn.f32 	%f92, %f66, %f67, %f92;
$L__BB0_20:
	add.s32 	%r29, %r29, 8;
	add.s64 	%rd37, %rd37, 32;
	add.s64 	%rd36, %rd36, 32;
	add.s64 	%rd35, %rd35, 32;
	setp.ne.s32 	%p14, %r29, 0;
	@%p14 bra 	$L__BB0_4;
$L__BB0_21:
	setp.eq.s32 	%p15, %r5, 0;
	@%p15 bra 	$L__BB0_42;
	and.b32  	%r11, %r4, 3;
	setp.lt.u32 	%p16, %r5, 4;
	@%p16 bra 	$L__BB0_32;
	mul.wide.u32 	%rd25, %r31, 4;
	add.s64 	%rd13, %rd3, %rd25;
	ld.global.f32 	%f69, [%rd13];
	setp.neu.f32 	%p17, %f69, %f1;
	add.s64 	%rd14, %rd2, %rd25;
	add.s64 	%rd15, %rd1, %rd25;
	@%p17 bra 	$L__BB0_25;
	ld.global.f32 	%f70, [%rd14];
	ld.global.f32 	%f71, [%rd15];
	fma.rn.f32 	%f92, %f70, %f71, %f92;
$L__BB0_25:
	ld.global.f32 	%f72, [%rd13+4];
	setp.neu.f32 	%p18, %f72, %f1;
	@%p18 bra 	$L__BB0_27;
	ld.global.f32 	%f73, [%rd14+4];
	ld.global.f32 	%f74, [%rd15+4];
	fma.rn.f32 	%f92, %f73, %f74, %f92;
$L__BB0_27:
	ld.global.f32 	%f75, [%rd13+8];
	setp.neu.f32 	%p19, %f75, %f1;
	@%p19 bra 	$L__BB0_29;
	ld.global.f32 	%f76, [%rd14+8];
	ld.global.f32 	%f77, [%rd15+8];
	fma.rn.f32 	%f92, %f76, %f77, %f92;
$L__BB0_29:
	ld.global.f32 	%f78, [%rd13+12];
	setp.neu.f32 	%p20, %f78, %f1;
	@%p20 bra 	$L__BB0_31;
	ld.global.f32 	%f79, [%rd14+12];
	ld.global.f32 	%f80, [%rd15+12];
	fma.rn.f32 	%f92, %f79, %f80, %f92;
$L__BB0_31:
	add.s32 	%r31, %r31, 4;
$L__BB0_32:
	setp.eq.s32 	%p21, %r11, 0;
	@%p21 bra 	$L__BB0_42;
	setp.eq.s32 	%p22, %r11, 1;
	@%p22 bra 	$L__BB0_39;
	mul.wide.u32 	%rd26, %r31, 4;
	add.s64 	%rd16, %rd3, %rd26;
	ld.global.f32 	%f82, [%rd16];
	setp.neu.f32 	%p23, %f82, %f1;
	add.s64 	%rd17, %rd2, %rd26;
	add.s64 	%rd18, %rd1, %rd26;
	@%p23 bra 	$L__BB0_36;
	ld.global.f32 	%f83, [%rd17];
	ld.global.f32 	%f84, [%rd18];
	fma.rn.f32 	%f92, %f83, %f84, %f92;
$L__BB0_36:
	ld.global.f32 	%f85, [%rd16+4];
	setp.neu.f32 	%p24, %f85, %f1;
	@%p24 bra 	$L__BB0_38;
	ld.global.f32 	%f86, [%rd17+4];
	ld.global.f32 	%f87, [%rd18+4];
	fma.rn.f32 	%f92, %f86, %f87, %f92;
$L__BB0_38:
	add.s32 	%r31, %r31, 2;
$L__BB0_39:
	and.b32  	%r28, %r4, 1;
	setp.eq.b32 	%p25, %r28, 1;
	not.pred 	%p26, %p25;
	@%p26 bra 	$L__BB0_42;
	mul.wide.u32 	%rd27, %r31, 4;
	add.s64 	%rd28, %rd3, %rd27;
	ld.global.f32 	%f88, [%rd28];
	setp.neu.f32 	%p27, %f88, %f1;
	@%p27 bra 	$L__BB0_42;
	add.s64 	%rd30, %rd2, %rd27;
	ld.global.f32 	%f89, [%rd30];
	add.s64 	%rd31, %rd1, %rd27;
	ld.global.f32 	%f90, [%rd31];
	fma.rn.f32 	%f92, %f89, %f90, %f92;
$L__BB0_42:
	cvta.to.global.u64 	%rd32, %rd19;
	mul.wide.s32 	%rd33, %r3, 4;
	add.s64 	%rd34, %rd32, %rd33;
	st.global.f32 	[%rd34], %f92;
$L__BB0_43:
	ret;

}


// ===== COMPILED SASS (sm_100) =====

	.target	sm_100

	.elftype	@"ET_EXEC"


//--------------------- .note.nv.tkinfo           --------------------------
	.section	.note.nv.tkinfo,"",@"SHT_NOTE"
	.sectionflags	@"SHF_NOTE_NV_TKINFO"
	.tkinfo
        /*0018*/ 	.word	0x00000002
        /*0030*/ 	.string	""
        /*0030*/ 	.string	"ptxas"
        /*0030*/ 	.string	"Cuda compilation tools, release 13.0, V13.0.88"
        /*0030*/ 	.string	"Build cuda_13.0.r13.0/compiler.36424714_0"
        /*0030*/ 	.string	"-arch sm_100 -m 64 "



//--------------------- .note.nv.cuinfo           --------------------------
	.section	.note.nv.cuinfo,"",@"SHT_NOTE"
	.sectionflags	@"SHF_NOTE_NV_CUINFO"
        /*0018*/ 	.short	0x0002
        /*001a*/ 	.short	0x0064
        /*001c*/ 	.short	0x0082
	.zero		2


//--------------------- .nv.info                  --------------------------
	.section	.nv.info,"",@"SHT_CUDA_INFO"
	.align	4


	//----- nvinfo : EIATTR_REGCOUNT
	.align		4
        /*0000*/ 	.byte	0x04, 0x2f
        /*0002*/ 	.short	(.L_1 - .L_0)
	.align		4
.L_0:
        /*0004*/ 	.word	index@(_Z30watershed_inner_product_kernelPKfS0_S0_Pfii)
        /*0008*/ 	.word	0x0000001c


	//----- nvinfo : EIATTR_FRAME_SIZE
	.align		4
.L_1:
        /*000c*/ 	.byte	0x04, 0x11
        /*000e*/ 	.short	(.L_3 - .L_2)
	.align		4
.L_2:
        /*0010*/ 	.word	index@(_Z30watershed_inner_product_kernelPKfS0_S0_Pfii)
        /*0014*/ 	.word	0x00000000


	//----- nvinfo : EIATTR_MIN_STACK_SIZE
	.align		4
.L_3:
        /*0018*/ 	.byte	0x04, 0x12
        /*001a*/ 	.short	(.L_5 - .L_4)
	.align		4
.L_4:
        /*001c*/ 	.word	index@(_Z30watershed_inner_product_kernelPKfS0_S0_Pfii)
        /*0020*/ 	.word	0x00000000
.L_5:


//--------------------- .nv.compat                --------------------------
	.section	.nv.compat,"",@"SHT_CUDA_COMPAT_INFO"
	.align	4
        /*0000*/ 	.byte	0x02, 0x09, 0x00, 0x00, 0x02, 0x02, 0x01, 0x00, 0x02, 0x05, 0x05, 0x00, 0x03, 0x07, 0x01, 0x01
        /*0010*/ 	.byte	0x02, 0x03, 0x00, 0x00, 0x02, 0x06, 0x01, 0x00, 0x04, 0x0b, 0x08, 0x00, 0x09, 0x00, 0x00, 0x00
        /*0020*/ 	.byte	0x00, 0x00, 0x00, 0x00


//--------------------- .nv.info._Z30watershed_inner_product_kernelPKfS0_S0_Pfii --------------------------
	.section	.nv.info._Z30watershed_inner_product_kernelPKfS0_S0_Pfii,"",@"SHT_CUDA_INFO"
	.sectionflags	@""
	.align	4


	//----- nvinfo : EIATTR_CUDA_API_VERSION
	.align		4
        /*0000*/ 	.byte	0x04, 0x37
        /*0002*/ 	.short	(.L_7 - .L_6)
.L_6:
        /*0004*/ 	.word	0x00000082


	//----- nvinfo : EIATTR_KPARAM_INFO
	.align		4
.L_7:
        /*0008*/ 	.byte	0x04, 0x17
        /*000a*/ 	.short	(.L_9 - .L_8)
.L_8:
        /*000c*/ 	.word	0x00000000
        /*0010*/ 	.short	0x0005
        /*0012*/ 	.short	0x0024
        /*0014*/ 	.byte	0x00, 0xf0, 0x11, 0x00


	//----- nvinfo : EIATTR_KPARAM_INFO
	.align		4
.L_9:
        /*0018*/ 	.byte	0x04, 0x17
        /*001a*/ 	.short	(.L_11 - .L_10)
.L_10:
        /*001c*/ 	.word	0x00000000
        /*0020*/ 	.short	0x0004
        /*0022*/ 	.short	0x0020
        /*0024*/ 	.byte	0x00, 0xf0, 0x11, 0x00


	//----- nvinfo : EIATTR_KPARAM_INFO
	.align		4
.L_11:
        /*0028*/ 	.byte	0x04, 0x17
        /*002a*/ 	.short	(.L_13 - .L_12)
.L_12:
        /*002c*/ 	.word	0x00000000
        /*0030*/ 	.short	0x0003
        /*0032*/ 	.short	0x0018
        /*0034*/ 	.byte	0x00, 0xf5, 0x21, 0x00


	//----- nvinfo : EIATTR_KPARAM_INFO
	.align		4
.L_13:
        /*0038*/ 	.byte	0x04, 0x17
        /*003a*/ 	.short	(.L_15 - .L_14)
.L_14:
        /*003c*/ 	.word	0x00000000
        /*0040*/ 	.short	0x0002
        /*0042*/ 	.short	0x0010
        /*0044*/ 	.byte	0x00, 0xf5, 0x21, 0x00


	//----- nvinfo : EIATTR_KPARAM_INFO
	.align		4
.L_15:
        /*0048*/ 	.byte	0x04, 0x17
        /*004a*/ 	.short	(.L_17 - .L_16)
.L_16:
        /*004c*/ 	.word	0x00000000
        /*0050*/ 	.short	0x0001
        /*0052*/ 	.short	0x0008
        /*0054*/ 	.byte	0x00, 0xf5, 0x21, 0x00


	//----- nvinfo : EIATTR_KPARAM_INFO
	.align		4
.L_17:
        /*0058*/ 	.byte	0x04, 0x17
        /*005a*/ 	.short	(.L_19 - .L_18)
.L_18:
        /*005c*/ 	.word	0x00000000
        /*0060*/ 	.short	0x0000
        /*0062*/ 	.short	0x0000
        /*0064*/ 	.byte	0x00, 0xf5, 0x21, 0x00


	//----- nvinfo : EIATTR_SPARSE_MMA_MASK
	.align		4
.L_19:
        /*0068*/ 	.byte	0x03, 0x50
        /*006a*/ 	.short	0x0000


	//----- nvinfo : EIATTR_MAXREG_COUNT
	.align		4
        /*006c*/ 	.byte	0x03, 0x1b
        /*006e*/ 	.short	0x00ff


	//----- nvinfo : EIATTR_MERCURY_ISA_VERSION
	.align		4
        /*0070*/ 	.byte	0x03, 0x5f
        /*0072*/ 	.short	0x0101


	//----- nvinfo : EIATTR_VRC_CTA_INIT_COUNT
	.align		4
        /*0074*/ 	.byte	0x02, 0x4a
	.zero		1
	.zero		1


	//----- nvinfo : EIATTR_EXIT_INSTR_OFFSETS
	.align		4
        /*0078*/ 	.byte	0x04, 0x1c
        /*007a*/ 	.short	(.L_21 - .L_20)


	//   ....[0]....
.L_20:
        /*007c*/ 	.word	0x000000c0


	//   ....[1]....
        /*0080*/ 	.word	0x00000a80


	//----- nvinfo : EIATTR_CRS_STACK_SIZE
	.align		4
.L_21:
        /*0084*/ 	.byte	0x04, 0x1e
        /*0086*/ 	.short	(.L_23 - .L_22)
.L_22:
        /*0088*/ 	.word	0x00000000


	//----- nvinfo : EIATTR_CBANK_PARAM_SIZE
	.align		4
.L_23:
        /*008c*/ 	.byte	0x03, 0x19
        /*008e*/ 	.short	0x0028


	//----- nvinfo : EIATTR_PARAM_CBANK
	.align		4
        /*0090*/ 	.byte	0x04, 0x0a
        /*0092*/ 	.short	(.L_25 - .L_24)
	.align		4
.L_24:
        /*0094*/ 	.word	index@(.nv.constant0._Z30watershed_inner_product_kernelPKfS0_S0_Pfii)
        /*0098*/ 	.short	0x0380
        /*009a*/ 	.short	0x0028


	//----- nvinfo : EIATTR_SW_WAR
	.align		4
.L_25:
        /*009c*/ 	.byte	0x04, 0x36
        /*009e*/ 	.short	(.L_27 - .L_26)
.L_26:
        /*00a0*/ 	.word	0x00000008
.L_27:


//--------------------- .nv.callgraph             --------------------------
	.section	.nv.callgraph,"",@"SHT_CUDA_CALLGRAPH"
	.align	4
	.sectionentsize	8
	.align		4
        /*0000*/ 	.word	0x00000000
	.align		4
        /*0004*/ 	.word	0xffffffff
	.align		4
        /*0008*/ 	.word	0x00000000
	.align		4
        /*000c*/ 	.word	0xfffffffe
	.align		4
        /*0010*/ 	.word	0x00000000
	.align		4
        /*0014*/ 	.word	0xfffffffd
	.align		4
        /*0018*/ 	.word	0x00000000
	.align		4
        /*001c*/ 	.word	0xfffffffc


//--------------------- .text._Z30watershed_inner_product_kernelPKfS0_S0_Pfii --------------------------
	.section	.text._Z30watershed_inner_product_kernelPKfS0_S0_Pfii,"ax",@progbits
	.align	128
        .global         _Z30watershed_inner_product_kernelPKfS0_S0_Pfii
        .type           _Z30watershed_inner_product_kernelPKfS0_S0_Pfii,@function
        .size           _Z30watershed_inner_product_kernelPKfS0_S0_Pfii,(.L_x_7 - _Z30watershed_inner_product_kernelPKfS0_S0_Pfii)
        .other          _Z30watershed_inner_product_kernelPKfS0_S0_Pfii,@"STO_CUDA_ENTRY STV_DEFAULT"
_Z30watershed_inner_product_kernelPKfS0_S0_Pfii:
.text._Z30watershed_inner_product_kernelPKfS0_S0_Pfii:
[----:B------:R-:W-:Y:S01]  /*0000*/  LDC R1, c[0x0][0x37c] ;  /* 0x0000df00ff017b82 */ /* 0x000fe20000000800 */
[----:B------:R-:W0:Y:S07]  /*0010*/  S2R R2, SR_TID.Y ;  /* 0x0000000000027919 */ /* 0x000e2e0000002200 */
[----:B------:R-:W1:Y:S01]  /*0020*/  LDC R0, c[0x0][0x360] ;  /* 0x0000d800ff007b82 */ /* 0x000e620000000800 */
[----:B------:R-:W2:Y:S01]  /*0030*/  LDCU.64 UR4, c[0x0][0x3a0] ;  /* 0x00007400ff0477ac */ /* 0x000ea20008000a00 */
[----:B------:R-:W1:Y:S06]  /*0040*/  S2R R5, SR_TID.X ;  /* 0x0000000000057919 */ /* 0x000e6c0000002100 */
[----:B------:R-:W0:Y:S08]  /*0050*/  S2UR UR7, SR_CTAID.Y ;  /* 0x00000000000779c3 */ /* 0x000e300000002600 */
[----:B------:R-:W0:Y:S08]  /*0060*/  LDC R3, c[0x0][0x364] ;  /* 0x0000d900ff037b82 */ /* 0x000e300000000800 */
[----:B------:R-:W1:Y:S01]  /*0070*/  S2UR UR6, SR_CTAID.X ;  /* 0x00000000000679c3 */ /* 0x000e620000002500 */
[----:B0-----:R-:W-:-:S05]  /*0080*/  IMAD R3, R3, UR7, R2 ;  /* 0x0000000703037c24 */ /* 0x001fca000f8e0202 */
[----:B--2---:R-:W-:Y:S01]  /*0090*/  ISETP.GE.AND P0, PT, R3, UR4, PT ;  /* 0x0000000403007c0c */ /* 0x004fe2000bf06270 */
[----:B-1----:R-:W-:-:S05]  /*00a0*/  IMAD R0, R0, UR6, R5 ;  /* 0x0000000600007c24 */ /* 0x002fca000f8e0205 */
[----:B------:R-:W-:-:S13]  /*00b0*/  ISETP.GE.OR P0, PT, R0, UR5, P0 ;  /* 0x0000000500007c0c */ /* 0x000fda0008706670 */
[----:B------:R-:W-:Y:S05]  /*00c0*/  @P0 EXIT ;  /* 0x000000000000094d */ /* 0x000fea0003800000 */
[----:B------:R-:W-:Y:S01]  /*00d0*/  UIMAD UR4, UR4, UR5, URZ ;  /* 0x00000005040472a4 */ /* 0x000fe2000f8e02ff */
[----:B------:R-:W-:Y:S02]  /*00e0*/  HFMA2 R2, -RZ, RZ, 0, 0 ;  /* 0x00000000ff027431 */ /* 0x000fe400000001ff */
[----:B------:R-:W-:Y:S01]  /*00f0*/  IMAD R0, R3, UR5, R0 ;  /* 0x0000000503007c24 */ /* 0x000fe2000f8e0200 */
[----:B------:R-:W0:Y:S01]  /*0100*/  LDCU.64 UR18, c[0x0][0x358] ;  /* 0x00006b00ff1277ac */ /* 0x000e220008000a00 */
[----:B------:R-:W-:-:S09]  /*0110*/  UISETP.GE.AND UP0, UPT, UR4, 0x1, UPT ;  /* 0x000000010400788c */ /* 0x000fd2000bf06270 */
[----:B------:R-:W-:Y:S05]  /*0120*/  BRA.U !UP0, `(.L_x_0) ;  /* 0x0000000908487547 */ /* 0x000fea000b800000 */
[----:B------:R-:W1:Y:S02]  /*0130*/  LDC.64 R6, c[0x0][0x388] ;  /* 0x0000e200ff067b82 */ /* 0x000e640000000a00 */
[----:B-1----:R-:W-:-:S06]  /*0140*/  IMAD.WIDE R6, R0, 0x4, R6 ;  /* 0x0000000400067825 */ /* 0x002fcc00078e0206 */
[----:B0-----:R-:W2:Y:S01]  /*0150*/  LDG.E R6, desc[UR18][R6.64] ;  /* 0x0000001206067981 */ /* 0x001ea2000c1e1900 */
[----:B------:R-:W-:Y:S01]  /*0160*/  UISETP.GE.U32.AND UP1, UPT, UR4, 0x8, UPT ;  /* 0x000000080400788c */ /* 0x000fe2000bf26070 */
[----:B------:R-:W-:Y:S01]  /*0170*/  CS2R R2, SRZ ;  /* 0x0000000000027805 */ /* 0x000fe2000001ff00 */
[----:B------:R-:W-:-:S04]  /*0180*/  ULOP3.LUT UR16, UR4, 0x7, URZ, 0xc0, !UPT ;  /* 0x0000000704107892 */ /* 0x000fc8000f8ec0ff */
[----:B------:R-:W-:Y:S01]  /*0190*/  UISETP.NE.AND UP0, UPT, UR16, URZ, UPT ;  /* 0x000000ff1000728c */ /* 0x000fe2000bf05270 */
[----:B--2---:R-:W0:Y:S02]  /*01a0*/  F2I.TRUNC.NTZ R4, R6 ;  /* 0x0000000600047305 */ /* 0x004e24000020f100 */
[----:B0-----:R-:W-:Y:S01]  /*01b0*/  I2FP.F32.S32 R4, R4 ;  /* 0x0000000400047245 */ /* 0x001fe20000201400 */
[----:B------:R-:W-:Y:S07]  /*01c0*/  BRA.U !UP1, `(.L_x_1) ;  /* 0x00000005090c7547 */ /* 0x000fee000b800000 */
[----:B------:R-:W0:Y:S01]  /*01d0*/  LDCU.128 UR12, c[0x0][0x380] ;  /* 0x00007000ff0c77ac */ /* 0x000e220008000c00 */
[----:B------:R-:W-:Y:S01]  /*01e0*/  MOV R2, RZ ;  /* 0x000000ff00027202 */ /* 0x000fe20000000f00 */
[----:B------:R-:W1:Y:S01]  /*01f0*/  LDCU.64 UR10, c[0x0][0x390] ;  /* 0x00007200ff0a77ac */ /* 0x000e620008000a00 */
[----:B------:R-:W-:-:S06]  /*0200*/  ULOP3.LUT UR17, UR4, 0x7ffffff8, URZ, 0xc0, !UPT ;  /* 0x7ffffff804117892 */ /* 0x000fcc000f8ec0ff */
[----:B------:R-:W-:Y:S01]  /*0210*/  MOV R3, UR17 ;  /* 0x0000001100037c02 */ /* 0x000fe20008000f00 */
[----:B0-----:R-:W-:Y:S02]  /*0220*/  UIADD3 UR9, UP1, UPT, UR14, 0x10, URZ ;  /* 0x000000100e097890 */ /* 0x001fe4000ff3e0ff */
[----:B------:R-:W-:Y:S02]  /*0230*/  UIADD3 UR5, UP3, UPT, UR12, 0x10, URZ ;  /* 0x000000100c057890 */ /* 0x000fe4000ff7e0ff */
[----:B-1----:R-:W-:Y:S02]  /*0240*/  UIADD3 UR7, UP2, UPT, UR10, 0x10, URZ ;  /* 0x000000100a077890 */ /* 0x002fe4000ff5e0ff */
[----:B------:R-:W-:Y:S01]  /*0250*/  UIADD3.X UR10, UPT, UPT, URZ, UR15, URZ, UP1, !UPT ;  /* 0x0000000fff0a7290 */ /* 0x000fe20008ffe4ff */
[----:B------:R-:W-:Y:S01]  /*0260*/  IMAD.U32 R6, RZ, RZ, UR9 ;  /* 0x00000009ff067e24 */ /* 0x000fe2000f8e00ff */
[----:B------:R-:W-:Y:S01]  /*0270*/  UIADD3.X UR6, UPT, UPT, URZ, UR13, URZ, UP3, !UPT ;  /* 0x0000000dff067290 */ /* 0x000fe20009ffe4ff */
[----:B------:R-:W-:Y:S01]  /*0280*/  MOV R10, UR5 ;  /* 0x00000005000a7c02 */ /* 0x000fe20008000f00 */
[----:B------:R-:W-:Y:S01]  /*0290*/  UIADD3.X UR8, UPT, UPT, URZ, UR11, URZ, UP2, !UPT ;  /* 0x0000000bff087290 */ /* 0x000fe200097fe4ff */
[----:B------:R-:W-:Y:S01]  /*02a0*/  MOV R8, UR7 ;  /* 0x0000000700087c02 */ /* 0x000fe20008000f00 */
[----:B------:R-:W-:Y:S01]  /*02b0*/  IMAD.U32 R7, RZ, RZ, UR10 ;  /* 0x0000000aff077e24 */ /* 0x000fe2000f8e00ff */
[----:B------:R-:W-:Y:S01]  /*02c0*/  UIADD3 UR11, UPT, UPT, -UR17, URZ, URZ ;  /* 0x000000ff110b7290 */ /* 0x000fe2000fffe1ff */
[----:B------:R-:W-:-:S02]  /*02d0*/  MOV R11, UR6 ;  /* 0x00000006000b7c02 */ /* 0x000fc40008000f00 */
[----:B------:R-:W-:-:S09]  /*02e0*/  MOV R9, UR8 ;  /* 0x0000000800097c02 */ /* 0x000fd20008000f00 */
.L_x_2:
[----:B------:R-:W2:Y:S04]  /*02f0*/  LDG.E R5, desc[UR18][R6.64+-0x10] ;  /* 0xfffff01206057981 */ /* 0x000ea8000c1e1900 */
[----:B------:R-:W3:Y:S04]  /*0300*/  LDG.E R13, desc[UR18][R6.64+-0xc] ;  /* 0xfffff412060d7981 */ /* 0x000ee8000c1e1900 */
[----:B------:R-:W4:Y:S04]  /*0310*/  LDG.E R15, desc[UR18][R6.64+-0x8] ;  /* 0xfffff812060f7981 */ /* 0x000f28000c1e1900 */
[----:B------:R-:W5:Y:S04]  /*0320*/  LDG.E R17, desc[UR18][R6.64+-0x4] ;  /* 0xfffffc1206117981 */ /* 0x000f68000c1e1900 */
[----:B------:R-:W5:Y:S04]  /*0330*/  LDG.E R19, desc[UR18][R6.64] ;  /* 0x0000001206137981 */ /* 0x000f68000c1e1900 */
[----:B------:R-:W5:Y:S04]  /*0340*/  LDG.E R21, desc[UR18][R6.64+0x4] ;  /* 0x0000041206157981 */ /* 0x000f68000c1e1900 */
[----:B------:R-:W5:Y:S04]  /*0350*/  LDG.E R23, desc[UR18][R6.64+0x8] ;  /* 0x0000081206177981 */ /* 0x000f68000c1e1900 */
[----:B------:R-:W5:Y:S01]  /*0360*/  LDG.E R25, desc[UR18][R6.64+0xc] ;  /* 0x00000c1206197981 */ /* 0x000f62000c1e1900 */
[----:B--2---:R-:W-:-:S13]  /*0370*/  FSETP.NEU.AND P6, PT, R5, R4, PT ;  /* 0x000000040500720b */ /* 0x004fda0003fcd000 */
[----:B------:R-:W2:Y:S04]  /*0380*/  @!P6 LDG.E R5, desc[UR18][R8.64+-0x10] ;  /* 0xfffff0120805e981 */ /* 0x000ea8000c1e1900 */
[----:B------:R-:W2:Y:S01]  /*0390*/  @!P6 LDG.E R12, desc[UR18][R10.64+-0x10] ;  /* 0xfffff0120a0ce981 */ /* 0x000ea2000c1e1900 */
[-C--:B---3--:R-:W-:Y:S02]  /*03a0*/  FSETP.NEU.AND P0, PT, R13, R4.reuse, PT ;  /* 0x000000040d00720b */ /* 0x088fe40003f0d000 */
[-C--:B----4-:R-:W-:Y:S02]  /*03b0*/  FSETP.NEU.AND P1, PT, R15, R4.reuse, PT ;  /* 0x000000040f00720b */ /* 0x090fe40003f2d000 */
[-C--:B-----5:R-:W-:Y:S02]  /*03c0*/  FSETP.NEU.AND P2, PT, R17, R4.reuse, PT ;  /* 0x000000041100720b */ /* 0x0a0fe40003f4d000 */
[----:B------:R-:W-:-:S02]  /*03d0*/  FSETP.NEU.AND P3, PT, R19, R4, PT ;  /* 0x000000041300720b */ /* 0x000fc40003f6d000 */
[----:B------:R-:W-:-:S05]  /*03e0*/  FSETP.NEU.AND P4, PT, R21, R4, PT ;  /* 0x000000041500720b */ /* 0x000fca0003f8d000 */
[----:B------:R-:W3:Y:S04]  /*03f0*/  @!P0 LDG.E R13, desc[UR18][R8.64+-0xc] ;  /* 0xfffff412080d8981 */ /* 0x000ee8000c1e1900 */
[----:B------:R-:W3:Y:S01]  /*0400*/  @!P0 LDG.E R14, desc[UR18][R10.64+-0xc] ;  /* 0xfffff4120a0e8981 */ /* 0x000ee2000c1e1900 */
[----:B------:R-:W-:-:S03]  /*0410*/  FSETP.NEU.AND P5, PT, R23, R4, PT ;  /* 0x000000041700720b */ /* 0x000fc60003fad000 */
[----:B------:R-:W4:Y:S04]  /*0420*/  @!P1 LDG.E R15, desc[UR18][R8.64+-0x8] ;  /* 0xfffff812080f9981 */ /* 0x000f28000c1e1900 */
[----:B------:R-:W4:Y:S04]  /*0430*/  @!P1 LDG.E R16, desc[UR18][R10.64+-0x8] ;  /* 0xfffff8120a109981 */ /* 0x000f28000c1e1900 */
[----:B------:R-:W5:Y:S04]  /*0440*/  @!P2 LDG.E R17, desc[UR18][R8.64+-0x4] ;  /* 0xfffffc120811a981 */ /* 0x000f68000c1e1900 */
[----:B------:R-:W5:Y:S04]  /*0450*/  @!P2 LDG.E R18, desc[UR18][R10.64+-0x4] ;  /* 0xfffffc120a12a981 */ /* 0x000f68000c1e1900 */
[----:B------:R-:W5:Y:S04]  /*0460*/  @!P3 LDG.E R19, desc[UR18][R8.64] ;  /* 0x000000120813b981 */ /* 0x000f68000c1e1900 */
[----:B------:R-:W5:Y:S04]  /*0470*/  @!P3 LDG.E R20, desc[UR18][R10.64] ;  /* 0x000000120a14b981 */ /* 0x000f68000c1e1900 */
[----:B------:R-:W5:Y:S04]  /*0480*/  @!P4 LDG.E R21, desc[UR18][R8.64+0x4] ;  /* 0x000004120815c981 */ /* 0x000f68000c1e1900 */
[----:B------:R-:W5:Y:S04]  /*0490*/  @!P4 LDG.E R22, desc[UR18][R10.64+0x4] ;  /* 0x000004120a16c981 */ /* 0x000f68000c1e1900 */
[----:B------:R-:W5:Y:S04]  /*04a0*/  @!P5 LDG.E R23, desc[UR18][R8.64+0x8] ;  /* 0x000008120817d981 */ /* 0x000f68000c1e1900 */
[----:B------:R-:W5:Y:S01]  /*04b0*/  @!P5 LDG.E R24, desc[UR18][R10.64+0x8] ;  /* 0x000008120a18d981 */ /* 0x000f62000c1e1900 */
[----:B--2---:R-:W-:Y:S01]  /*04c0*/  @!P6 FFMA R2, R5, R12, R2 ;  /* 0x0000000c0502e223 */ /* 0x004fe20000000002 */
[----:B------:R-:W-:-:S13]  /*04d0*/  FSETP.NEU.AND P6, PT, R25, R4, PT ;  /* 0x000000041900720b */ /* 0x000fda0003fcd000 */
[----:B------:R0:W2:Y:S04]  /*04e0*/  @!P6 LDG.E R5, desc[UR18][R8.64+0xc] ;  /* 0x00000c120805e981 */ /* 0x0000a8000c1e1900 */
[----:B------:R1:W2:Y:S01]  /*04f0*/  @!P6 LDG.E R12, desc[UR18][R10.64+0xc] ;  /* 0x00000c120a0ce981 */ /* 0x0002a2000c1e1900 */
[----:B---3--:R-:W-:Y:S01]  /*0500*/  @!P0 FFMA R2, R13, R14, R2 ;  /* 0x0000000e0d028223 */ /* 0x008fe20000000002 */
[----:B------:R-:W-:-:S03]  /*0510*/  UIADD3 UR11, UPT, UPT, UR11, 0x8, URZ ;  /* 0x000000080b0b7890 */ /* 0x000fc6000fffe0ff */
[----:B----4-:R-:W-:Y:S01]  /*0520*/  @!P1 FFMA R2, R15, R16, R2 ;  /* 0x000000100f029223 */ /* 0x010fe20000000002 */
[----:B------:R-:W-:-:S03]  /*0530*/  UISETP.NE.AND UP1, UPT, UR11, URZ, UPT ;  /* 0x000000ff0b00728c */ /* 0x000fc6000bf25270 */
[----:B-----5:R-:W-:Y:S01]  /*0540*/  @!P2 FFMA R2, R17, R18, R2 ;  /* 0x000000121102a223 */ /* 0x020fe20000000002 */
[----:B0-----:R-:W-:-:S03]  /*0550*/  IADD3 R8, P1, PT, R8, 0x20, RZ ;  /* 0x0000002008087810 */ /* 0x001fc60007f3e0ff */
[----:B------:R-:W-:Y:S01]  /*0560*/  @!P3 FFMA R2, R19, R20, R2 ;  /* 0x000000141302b223 */ /* 0x000fe20000000002 */
[----:B------:R-:W-:Y:S02]  /*0570*/  IADD3 R6, P0, PT, R6, 0x20, RZ ;  /* 0x0000002006067810 */ /* 0x000fe40007f1e0ff */
[----:B-1----:R-:W-:Y:S01]  /*0580*/  IADD3 R10, P2, PT, R10, 0x20, RZ ;  /* 0x000000200a0a7810 */ /* 0x002fe20007f5e0ff */
[----:B------:R-:W-:Y:S01]  /*0590*/  @!P4 FFMA R2, R21, R22, R2 ;  /* 0x000000161502c223 */ /* 0x000fe20000000002 */
[----:B------:R-:W-:Y:S01]  /*05a0*/  IADD3.X R7, PT, PT, RZ, R7, RZ, P0, !PT ;  /* 0x00000007ff077210 */ /* 0x000fe200007fe4ff */
[----:B------:R-:W-:Y:S01]  /*05b0*/  IMAD.X R9, RZ, RZ, R9, P1 ;  /* 0x000000ffff097224 */ /* 0x000fe200008e0609 */
[----:B------:R-:W-:Y:S01]  /*05c0*/  IADD3.X R11, PT, PT, RZ, R11, RZ, P2, !PT ;  /* 0x0000000bff0b7210 */ /* 0x000fe200017fe4ff */
[----:B------:R-:W-:-:S04]  /*05d0*/  @!P5 FFMA R2, R23, R24, R2 ;  /* 0x000000181702d223 */ /* 0x000fc80000000002 */
[----:B--2---:R-:W-:Y:S01]  /*05e0*/  @!P6 FFMA R2, R5, R12, R2 ;  /* 0x0000000c0502e223 */ /* 0x004fe20000000002 */
[----:B------:R-:W-:Y:S06]  /*05f0*/  BRA.U UP1, `(.L_x_2) ;  /* 0xfffffffd013c7547 */ /* 0x000fec000b83ffff */
.L_x_1:
[----:B------:R-:W-:Y:S05]  /*0600*/  BRA.U !UP0, `(.L_x_0) ;  /* 0x0000000508107547 */ /* 0x000fea000b800000 */
[----:B------:R-:W-:Y:S02]  /*0610*/  UISETP.GE.U32.AND UP0, UPT, UR16, 0x4, UPT ;  /* 0x000000041000788c */ /* 0x000fe4000bf06070 */
[----:B------:R-:W-:-:S04]  /*0620*/  ULOP3.LUT UR5, UR4, 0x3, URZ, 0xc0, !UPT ;  /* 0x0000000304057892 */ /* 0x000fc8000f8ec0ff */
[----:B------:R-:W-:-:S03]  /*0630*/  UISETP.NE.AND UP1, UPT, UR5, URZ, UPT ;  /* 0x000000ff0500728c */ /* 0x000fc6000bf25270 */
[----:B------:R-:W-:Y:S08]  /*0640*/  BRA.U !UP0, `(.L_x_3) ;  /* 0x00000001086c7547 */ /* 0x000ff0000b800000 */
[----:B------:R-:W0:Y:S08]  /*0650*/  LDC.64 R10, c[0x0][0x388] ;  /* 0x0000e200ff0a7b82 */ /* 0x000e300000000a00 */
[----:B------:R-:W1:Y:S08]  /*0660*/  LDC.64 R6, c[0x0][0x390] ;  /* 0x0000e400ff067b82 */ /* 0x000e700000000a00 */
[----:B------:R-:W2:Y:S01]  /*0670*/  LDC.64 R8, c[0x0][0x380] ;  /* 0x0000e000ff087b82 */ /* 0x000ea20000000a00 */
[----:B0-----:R-:W-:-:S05]  /*0680*/  IMAD.WIDE.U32 R10, R3, 0x4, R10 ;  /* 0x00000004030a7825 */ /* 0x001fca00078e000a */
[----:B------:R-:W3:Y:S04]  /*0690*/  LDG.E R5, desc[UR18][R10.64] ;  /* 0x000000120a057981 */ /* 0x000ee8000c1e1900 */
[----:B------:R-:W4:Y:S04]  /*06a0*/  LDG.E R13, desc[UR18][R10.64+0x4] ;  /* 0x000004120a0d7981 */ /* 0x000f28000c1e1900 */
[----:B------:R-:W5:Y:S04]  /*06b0*/  LDG.E R15, desc[UR18][R10.64+0x8] ;  /* 0x000008120a0f7981 */ /* 0x000f68000c1e1900 */
[----:B------:R-:W5:Y:S01]  /*06c0*/  LDG.E R17, desc[UR18][R10.64+0xc] ;  /* 0x00000c120a117981 */ /* 0x000f62000c1e1900 */
[----:B-1----:R-:W-:-:S04]  /*06d0*/  IMAD.WIDE.U32 R6, R3, 0x4, R6 ;  /* 0x0000000403067825 */ /* 0x002fc800078e0006 */
[----:B--2---:R-:W-:Y:S01]  /*06e0*/  IMAD.WIDE.U32 R8, R3, 0x4, R8 ;  /* 0x0000000403087825 */ /* 0x004fe200078e0008 */
[-C--:B---3--:R-:W-:Y:S02]  /*06f0*/  FSETP.NEU.AND P0, PT, R5, R4.reuse, PT ;  /* 0x000000040500720b */ /* 0x088fe40003f0d000 */
[-C--:B----4-:R-:W-:Y:S02]  /*0700*/  FSETP.NEU.AND P1, PT, R13, R4.reuse, PT ;  /* 0x000000040d00720b */ /* 0x090fe40003f2d000 */
[-C--:B-----5:R-:W-:Y:S02]  /*0710*/  FSETP.NEU.AND P2, PT, R15, R4.reuse, PT ;  /* 0x000000040f00720b */ /* 0x0a0fe40003f4d000 */
[----:B------:R-:W-:-:S07]  /*0720*/  FSETP.NEU.AND P3, PT, R17, R4, PT ;  /* 0x000000041100720b */ /* 0x000fce0003f6d000 */
[----:B------:R-:W2:Y:S04]  /*0730*/  @!P0 LDG.E R5, desc[UR18][R6.64] ;  /* 0x0000001206058981 */ /* 0x000ea8000c1e1900 */
[----:B------:R-:W2:Y:S04]  /*0740*/  @!P0 LDG.E R12, desc[UR18][R8.64] ;  /* 0x00000012080c8981 */ /* 0x000ea8000c1e1900 */
[----:B------:R-:W3:Y:S04]  /*0750*/  @!P1 LDG.E R11, desc[UR18][R6.64+0x4] ;  /* 0x00000412060b9981 */ /* 0x000ee8000c1e1900 */
[----:B------:R-:W3:Y:S04]  /*0760*/  @!P1 LDG.E R10, desc[UR18][R8.64+0x4] ;  /* 0x00000412080a9981 */ /* 0x000ee8000c1e1900 */
[----:B------:R-:W4:Y:S04]  /*0770*/  @!P2 LDG.E R13, desc[UR18][R6.64+0x8] ;  /* 0x00000812060da981 */ /* 0x000f28000c1e1900 */
[----:B------:R-:W4:Y:S04]  /*0780*/  @!P2 LDG.E R14, desc[UR18][R8.64+0x8] ;  /* 0x00000812080ea981 */ /* 0x000f28000c1e1900 */
[----:B------:R-:W5:Y:S04]  /*0790*/  @!P3 LDG.E R15, desc[UR18][R6.64+0xc] ;  /* 0x00000c12060fb981 */ /* 0x000f68000c1e1900 */
[----:B------:R-:W5:Y:S01]  /*07a0*/  @!P3 LDG.E R16, desc[UR18][R8.64+0xc] ;  /* 0x00000c120810b981 */ /* 0x000f62000c1e1900 */
[----:B------:R-:W-:Y:S01]  /*07b0*/  IADD3 R3, PT, PT, R3, 0x4, RZ ;  /* 0x0000000403037810 */ /* 0x000fe20007ffe0ff */
[----:B--2---:R-:W-:-:S04]  /*07c0*/  @!P0 FFMA R2, R5, R12, R2 ;  /* 0x0000000c05028223 */ /* 0x004fc80000000002 */
[----:B---3--:R-:W-:-:S04]  /*07d0*/  @!P1 FFMA R2, R11, R10, R2 ;  /* 0x0000000a0b029223 */ /* 0x008fc80000000002 */
[----:B----4-:R-:W-:-:S04]  /*07e0*/  @!P2 FFMA R2, R13, R14, R2 ;  /* 0x0000000e0d02a223 */ /* 0x010fc80000000002 */
[----:B-----5:R-:W-:-:S07]  /*07f0*/  @!P3 FFMA R2, R15, R16, R2 ;  /* 0x000000100f02b223 */ /* 0x020fce0000000002 */
.L_x_3:
[----:B------:R-:W-:Y:S05]  /*0800*/  BRA.U !UP1, `(.L_x_0) ;  /* 0x0000000109907547 */ /* 0x000fea000b800000 */
[----:B------:R-:W-:Y:S02]  /*0810*/  UISETP.NE.AND UP0, UPT, UR5, 0x1, UPT ;  /* 0x000000010500788c */ /* 0x000fe4000bf05270 */
[----:B------:R-:W-:-:S04]  /*0820*/  ULOP3.LUT UR4, UR4, 0x1, URZ, 0xc0, !UPT ;  /* 0x0000000104047892 */ /* 0x000fc8000f8ec0ff */
[----:B------:R-:W-:-:S03]  /*0830*/  UISETP.NE.U32.AND UP1, UPT, UR4, 0x1, UPT ;  /* 0x000000010400788c */ /* 0x000fc6000bf25070 */
[----:B------:R-:W-:Y:S08]  /*0840*/  BRA.U !UP0, `(.L_x_4) ;  /* 0x0000000108447547 */ /* 0x000ff0000b800000 */
[----:B------:R-:W0:Y:S08]  /*0850*/  LDC.64 R6, c[0x0][0x388] ;  /* 0x0000e200ff067b82 */ /* 0x000e300000000a00 */
[----:B------:R-:W1:Y:S08]  /*0860*/  LDC.64 R8, c[0x0][0x390] ;  /* 0x0000e400ff087b82 */ /* 0x000e700000000a00 */
[----:B------:R-:W2:Y:S01]  /*0870*/  LDC.64 R10, c[0x0][0x380] ;  /* 0x0000e000ff0a7b82 */ /* 0x000ea20000000a00 */
[----:B0-----:R-:W-:-:S05]  /*0880*/  IMAD.WIDE.U32 R6, R3, 0x4, R6 ;  /* 0x0000000403067825 */ /* 0x001fca00078e0006 */
[----:B------:R-:W3:Y:S04]  /*0890*/  LDG.E R5, desc[UR18][R6.64] ;  /* 0x0000001206057981 */ /* 0x000ee8000c1e1900 */
[----:B------:R-:W4:Y:S01]  /*08a0*/  LDG.E R13, desc[UR18][R6.64+0x4] ;  /* 0x00000412060d7981 */ /* 0x000f22000c1e1900 */
[----:B-1----:R-:W-:-:S04]  /*08b0*/  IMAD.WIDE.U32 R8, R3, 0x4, R8 ;  /* 0x0000000403087825 */ /* 0x002fc800078e0008 */
[----:B--2---:R-:W-:Y:S01]  /*08c0*/  IMAD.WIDE.U32 R10, R3, 0x4, R10 ;  /* 0x00000004030a7825 */ /* 0x004fe200078e000a */
[-C--:B---3--:R-:W-:Y:S02]  /*08d0*/  FSETP.NEU.AND P0, PT, R5, R4.reuse, PT ;  /* 0x000000040500720b */ /* 0x088fe40003f0d000 */
[----:B----4-:R-:W-:-:S11]  /*08e0*/  FSETP.NEU.AND P1, PT, R13, R4, PT ;  /* 0x000000040d00720b */ /* 0x010fd60003f2d000 */
[----:B------:R-:W2:Y:S04]  /*08f0*/  @!P0 LDG.E R5, desc[UR18][R8.64] ;  /* 0x0000001208058981 */ /* 0x000ea8000c1e1900 */
[----:B------:R-:W2:Y:S04]  /*0900*/  @!P0 LDG.E R12, desc[UR18][R10.64] ;  /* 0x000000120a0c8981 */ /* 0x000ea8000c1e1900 */
[----:B------:R-:W3:Y:S04]  /*0910*/  @!P1 LDG.E R13, desc[UR18][R8.64+0x4] ;  /* 0x00000412080d9981 */ /* 0x000ee8000c1e1900 */
[----:B------:R-:W3:Y:S01]  /*0920*/  @!P1 LDG.E R14, desc[UR18][R10.64+0x4] ;  /* 0x000004120a0e9981 */ /* 0x000ee2000c1e1900 */
[----:B------:R-:W-:Y:S01]  /*0930*/  IADD3 R3, PT, PT, R3, 0x2, RZ ;  /* 0x0000000203037810 */ /* 0x000fe20007ffe0ff */
[----:B--2---:R-:W-:-:S04]  /*0940*/  @!P0 FFMA R2, R5, R12, R2 ;  /* 0x0000000c05028223 */ /* 0x004fc80000000002 */
[----:B---3--:R-:W-:-:S07]  /*0950*/  @!P1 FFMA R2, R13, R14, R2 ;  /* 0x0000000e0d029223 */ /* 0x008fce0000000002 */
.L_x_4:
[----:B------:R-:W-:Y:S05]  /*0960*/  BRA.U UP1, `(.L_x_0) ;  /* 0x0000000101387547 */ /* 0x000fea000b800000 */
[----:B------:R-:W0:Y:S02]  /*0970*/  LDC.64 R6, c[0x0][0x388] ;  /* 0x0000e200ff067b82 */ /* 0x000e240000000a00 */
[----:B0-----:R-:W-:-:S06]  /*0980*/  IMAD.WIDE.U32 R6, R3, 0x4, R6 ;  /* 0x0000000403067825 */ /* 0x001fcc00078e0006 */
[----:B------:R-:W2:Y:S01]  /*0990*/  LDG.E R7, desc[UR18][R6.64] ;  /* 0x0000001206077981 */ /* 0x000ea2000c1e1900 */
[----:B------:R-:W-:Y:S01]  /*09a0*/  BSSY.RECONVERGENT B0, `(.L_x_0) ;  /* 0x000000a000007945 */ /* 0x000fe20003800200 */
[----:B--2---:R-:W-:-:S13]  /*09b0*/  FSETP.NEU.AND P0, PT, R7, R4, PT ;  /* 0x000000040700720b */ /* 0x004fda0003f0d000 */
[----:B------:R-:W-:Y:S05]  /*09c0*/  @P0 BRA `(.L_x_5) ;  /* 0x00000000001c0947 */ /* 0x000fea0003800000 */
[----:B------:R-:W0:Y:S08]  /*09d0*/  LDC.64 R4, c[0x0][0x390] ;  /* 0x0000e400ff047b82 */ /* 0x000e300000000a00 */
[----:B------:R-:W1:Y:S01]  /*09e0*/  LDC.64 R6, c[0x0][0x380] ;  /* 0x0000e000ff067b82 */ /* 0x000e620000000a00 */
[----:B0-----:R-:W-:-:S06]  /*09f0*/  IMAD.WIDE.U32 R4, R3, 0x4, R4 ;  /* 0x0000000403047825 */ /* 0x001fcc00078e0004 */
[----:B------:R-:W2:Y:S01]  /*0a00*/  LDG.E R5, desc[UR18][R4.64] ;  /* 0x0000001204057981 */ /* 0x000ea2000c1e1900 */
[----:B-1----:R-:W-:-:S06]  /*0a10*/  IMAD.WIDE.U32 R6, R3, 0x4, R6 ;  /* 0x0000000403067825 */ /* 0x002fcc00078e0006 */
[----:B------:R-:W2:Y:S02]  /*0a20*/  LDG.E R6, desc[UR18][R6.64] ;  /* 0x0000001206067981 */ /* 0x000ea4000c1e1900 */
[----:B--2---:R-:W-:-:S07]  /*0a30*/  FFMA R2, R5, R6, R2 ;  /* 0x0000000605027223 */ /* 0x004fce0000000002 */
.L_x_5:
[----:B------:R-:W-:Y:S05]  /*0a40*/  BSYNC.RECONVERGENT B0 ;  /* 0x0000000000007941 */ /* 0x000fea0003800200 */
.L_x_0:
[----:B------:R-:W1:Y:S02]  /*0a50*/  LDC.64 R4, c[0x0][0x398] ;  /* 0x0000e600ff047b82 */ /* 0x000e640000000a00 */
[----:B-1----:R-:W-:-:S05]  /*0a60*/  IMAD.WIDE R4, R0, 0x4, R4 ;  /* 0x0000000400047825 */ /* 0x002fca00078e0204 */
[----:B0-----:R-:W-:Y:S01]  /*0a70*/  STG.E desc[UR18][R4.64], R2 ;  /* 0x0000000204007986 */ /* 0x001fe2000c101912 */
[----:B------:R-:W-:Y:S05]  /*0a80*/  EXIT ;  /* 0x000000000000794d */ /* 0x000fea0003800000 */
.L_x_6:
[----:B------:R-:W-:-:S00]  /*0a90*/  BRA `(.L_x_6) ;  /* 0xfffffffc00fc7947 */ /* 0x000fc0000383ffff */
[----:B------:R-:W-:-:S00]  /*0aa0*/  NOP ;  /* 0x0000000000007918 */ /* 0x000fc00000000000 */
        /* <DEDUP_REMOVED lines=13> */
.L_x_7:


//--------------------- .nv.shared.reserved.0     --------------------------
	.section	.nv.shared.reserved.0,"aw",@nobits
	.weak		__nv_reservedSMEM_offset_0_alias
	.size		__nv_reservedSMEM_offset_0_alias, 0, 64
	.other		__nv_reservedSMEM_offset_0_alias,@"STO_CUDA_RESERVED_SHARED STV_DEFAULT"
__nv_reservedSMEM_offset_0_alias:
	.zero		0
	.zero		64


//--------------------- .nv.constant0._Z30watershed_inner_product_kernelPKfS0_S0_Pfii --------------------------
	.section	.nv.constant0._Z30watershed_inner_product_kernelPKfS0_S0_Pfii,"a",@progbits
	.sectionflags	@""
	.align	4
.nv.constant0._Z30watershed_inner_product_kernelPKfS0_S0_Pfii:
	.zero		936


//--------------------- SYMBOLS --------------------------

	.type		.nv.reservedSmem.offset0,@object
	.size		.nv.reservedSmem.offset0,0x4
